//
// Generated by NVIDIA NVVM Compiler
//
// Compiler Build ID: CL-36424714
// Cuda compilation tools, release 13.0, V13.0.88
// Based on NVVM 20.0.0
//

.version 9.0
.target sm_100
.address_size 64

	// .globl	_Z13calculaLimiarPiiii

.visible .entry _Z13calculaLimiarPiiii(
	.param .u64 .ptr .align 1 _Z13calculaLimiarPiiii_param_0,
	.param .u32 _Z13calculaLimiarPiiii_param_1,
	.param .u32 _Z13calculaLimiarPiiii_param_2,
	.param .u32 _Z13calculaLimiarPiiii_param_3
)
{
	.reg .pred 	%p<5>;
	.reg .b32 	%r<18>;
	.reg .b64 	%rd<5>;

	ld.param.u64 	%rd2, [_Z13calculaLimiarPiiii_param_0];
	ld.param.u32 	%r5, [_Z13calculaLimiarPiiii_param_1];
	ld.param.u32 	%r6, [_Z13calculaLimiarPiiii_param_2];
	ld.param.u32 	%r4, [_Z13calculaLimiarPiiii_param_3];
	mov.u32 	%r7, %ntid.x;
	mov.u32 	%r8, %ctaid.x;
	mov.u32 	%r9, %tid.x;
	mad.lo.s32 	%r1, %r7, %r8, %r9;
	mov.u32 	%r10, %ntid.y;
	mov.u32 	%r11, %ctaid.y;
	mov.u32 	%r12, %tid.y;
	mad.lo.s32 	%r13, %r10, %r11, %r12;
	setp.ge.s32 	%p1, %r1, %r5;
	setp.ge.s32 	%p2, %r13, %r6;
	or.pred  	%p3, %p1, %p2;
	@%p3 bra 	$L__BB0_4;
	cvta.to.global.u64 	%rd3, %rd2;
	mad.lo.s32 	%r14, %r6, %r1, %r13;
	mul.wide.s32 	%rd4, %r14, 4;
	add.s64 	%rd1, %rd3, %rd4;
	ld.global.u32 	%r15, [%rd1];
	setp.le.s32 	%p4, %r15, %r4;
	@%p4 bra 	$L__BB0_3;
	mov.b32 	%r17, 1;
	st.global.u32 	[%rd1], %r17;
	bra.uni 	$L__BB0_4;
$L__BB0_3:
	mov.b32 	%r16, 0;
	st.global.u32 	[%rd1], %r16;
$L__BB0_4:
	ret;

}


// ===== COMPILED SASS (sm_100) =====

	.target	sm_100

	.elftype	@"ET_EXEC"


//--------------------- .note.nv.tkinfo           --------------------------
	.section	.note.nv.tkinfo,"",@"SHT_NOTE"
	.sectionflags	@"SHF_NOTE_NV_TKINFO"
	.tkinfo
        /*0018*/ 	.word	0x00000002
        /*0030*/ 	.string	""
        /*0030*/ 	.string	"ptxas"
        /*0030*/ 	.string	"Cuda compilation tools, release 13.0, V13.0.88"
        /*0030*/ 	.string	"Build cuda_13.0.r13.0/compiler.36424714_0"
        /*0030*/ 	.string	"-arch sm_100 -m 64 "



//--------------------- .note.nv.cuinfo           --------------------------
	.section	.note.nv.cuinfo,"",@"SHT_NOTE"
	.sectionflags	@"SHF_NOTE_NV_CUINFO"
        /*0018*/ 	.short	0x0002
        /*001a*/ 	.short	0x0064
        /*001c*/ 	.short	0x0082
	.zero		2


//--------------------- .nv.info                  --------------------------
	.section	.nv.info,"",@"SHT_CUDA_INFO"
	.align	4


	//----- nvinfo : EIATTR_REGCOUNT
	.align		4
        /*0000*/ 	.byte	0x04, 0x2f
        /*0002*/ 	.short	(.L_1 - .L_0)
	.align		4
.L_0:
        /*0004*/ 	.word	index@(_Z13calculaLimiarPiiii)
        /*0008*/ 	.word	0x00000008


	//----- nvinfo : EIATTR_FRAME_SIZE
	.align		4
.L_1:
        /*000c*/ 	.byte	0x04, 0x11
        /*000e*/ 	.short	(.L_3 - .L_2)
	.align		4
.L_2:
        /*0010*/ 	.word	index@(_Z13calculaLimiarPiiii)
        /*0014*/ 	.word	0x00000000


	//----- nvinfo : EIATTR_MIN_STACK_SIZE
	.align		4
.L_3:
        /*0018*/ 	.byte	0x04, 0x12
        /*001a*/ 	.short	(.L_5 - .L_4)
	.align		4
.L_4:
        /*001c*/ 	.word	index@(_Z13calculaLimiarPiiii)
        /*0020*/ 	.word	0x00000000
.L_5:


//--------------------- .nv.compat                --------------------------
	.section	.nv.compat,"",@"SHT_CUDA_COMPAT_INFO"
	.align	4
        /*0000*/ 	.byte	0x02, 0x09, 0x00, 0x00, 0x02, 0x02, 0x01, 0x00, 0x02, 0x05, 0x05, 0x00, 0x03, 0x07, 0x01, 0x01
        /*0010*/ 	.byte	0x02, 0x03, 0x00, 0x00, 0x02, 0x06, 0x01, 0x00, 0x04, 0x0b, 0x08, 0x00, 0x09, 0x00, 0x00, 0x00
        /*0020*/ 	.byte	0x00, 0x00, 0x00, 0x00


//--------------------- .nv.info._Z13calculaLimiarPiiii --------------------------
	.section	.nv.info._Z13calculaLimiarPiiii,"",@"SHT_CUDA_INFO"
	.sectionflags	@""
	.align	4


	//----- nvinfo : EIATTR_CUDA_API_VERSION
	.align		4
        /*0000*/ 	.byte	0x04, 0x37
        /*0002*/ 	.short	(.L_7 - .L_6)
.L_6:
        /*0004*/ 	.word	0x00000082


	//----- nvinfo : EIATTR_KPARAM_INFO
	.align		4
.L_7:
        /*0008*/ 	.byte	0x04, 0x17
        /*000a*/ 	.short	(.L_9 - .L_8)
.L_8:
        /*000c*/ 	.word	0x00000000
        /*0010*/ 	.short	0x0003
        /*0012*/ 	.short	0x0010
        /*0014*/ 	.byte	0x00, 0xf0, 0x11, 0x00


	//----- nvinfo : EIATTR_KPARAM_INFO
	.align		4
.L_9:
        /*0018*/ 	.byte	0x04, 0x17
        /*001a*/ 	.short	(.L_11 - .L_10)
.L_10:
        /*001c*/ 	.word	0x00000000
        /*0020*/ 	.short	0x0002
        /*0022*/ 	.short	0x000c
        /*0024*/ 	.byte	0x00, 0xf0, 0x11, 0x00


	//----- nvinfo : EIATTR_KPARAM_INFO
	.align		4
.L_11:
        /*0028*/ 	.byte	0x04, 0x17
        /*002a*/ 	.short	(.L_13 - .L_12)
.L_12:
        /*002c*/ 	.word	0x00000000
        /*0030*/ 	.short	0x0001
        /*0032*/ 	.short	0x0008
        /*0034*/ 	.byte	0x00, 0xf0, 0x11, 0x00


	//----- nvinfo : EIATTR_KPARAM_INFO
	.align		4
.L_13:
        /*0038*/ 	.byte	0x04, 0x17
        /*003a*/ 	.short	(.L_15 - .L_14)
.L_14:
        /*003c*/ 	.word	0x00000000
        /*0040*/ 	.short	0x0000
        /*0042*/ 	.short	0x0000
        /*0044*/ 	.byte	0x00, 0xf5, 0x21, 0x00


	//----- nvinfo : EIATTR_SPARSE_MMA_MASK
	.align		4
.L_15:
        /*0048*/ 	.byte	0x03, 0x50
        /*004a*/ 	.short	0x0000


	//----- nvinfo : EIATTR_MAXREG_COUNT
	.align		4
        /*004c*/ 	.byte	0x03, 0x1b
        /*004e*/ 	.short	0x00ff


	//----- nvinfo : EIATTR_MERCURY_ISA_VERSION
	.align		4
        /*0050*/ 	.byte	0x03, 0x5f
        /*0052*/ 	.short	0x0101


	//----- nvinfo : EIATTR_VRC_CTA_INIT_COUNT
	.align		4
        /*0054*/ 	.byte	0x02, 0x4a
	.zero		1
	.zero		1


	//----- nvinfo : EIATTR_EXIT_INSTR_OFFSETS
	.align		4
        /*0058*/ 	.byte	0x04, 0x1c
        /*005a*/ 	.short	(.L_17 - .L_16)


	//   ....[0]....
.L_16:
        /*005c*/ 	.word	0x000000c0


	//   ....[1]....
        /*0060*/ 	.word	0x00000160


	//   ....[2]....
        /*0064*/ 	.word	0x00000180


	//----- nvinfo : EIATTR_CBANK_PARAM_SIZE
	.align		4
.L_17:
        /*0068*/ 	.byte	0x03, 0x19
        /*006a*/ 	.short	0x0014


	//----- nvinfo : EIATTR_PARAM_CBANK
	.align		4
        /*006c*/ 	.byte	0x04, 0x0a
        /*006e*/ 	.short	(.L_19 - .L_18)
	.align		4
.L_18:
        /*0070*/ 	.word	index@(.nv.constant0._Z13calculaLimiarPiiii)
        /*0074*/ 	.short	0x0380
        /*0076*/ 	.short	0x0014


	//----- nvinfo : EIATTR_SW_WAR
	.align		4
.L_19:
        /*0078*/ 	.byte	0x04, 0x36
        /*007a*/ 	.short	(.L_21 - .L_20)
.L_20:
        /*007c*/ 	.word	0x00000008
.L_21:


//--------------------- .nv.callgraph             --------------------------
	.section	.nv.callgraph,"",@"SHT_CUDA_CALLGRAPH"
	.align	4
	.sectionentsize	8
	.align		4
        /*0000*/ 	.word	0x00000000
	.align		4
        /*0004*/ 	.word	0xffffffff
	.align		4
        /*0008*/ 	.word	0x00000000
	.align		4
        /*000c*/ 	.word	0xfffffffe
	.align		4
        /*0010*/ 	.word	0x00000000
	.align		4
        /*0014*/ 	.word	0xfffffffd
	.align		4
        /*0018*/ 	.word	0x00000000
	.align		4
        /*001c*/ 	.word	0xfffffffc


//--------------------- .text._Z13calculaLimiarPiiii --------------------------
	.section	.text._Z13calculaLimiarPiiii,"ax",@progbits
	.align	128
        .global         _Z13calculaLimiarPiiii
        .type           _Z13calculaLimiarPiiii,@function
        .size           _Z13calculaLimiarPiiii,(.L_x_1 - _Z13calculaLimiarPiiii)
        .other          _Z13calculaLimiarPiiii,@"STO_CUDA_ENTRY STV_DEFAULT"
_Z13calculaLimiarPiiii:
.text._Z13calculaLimiarPiiii:
[----:B------:R-:W-:Y:S01]  /*0000*/  LDC R1, c[0x0][0x37c] ;  /* 0x0000df00ff017b82 */ /* 0x000fe20000000800 */
[----:B------:R-:W0:Y:S01]  /*0010*/  S2R R5, SR_CTAID.Y ;  /* 0x0000000000057919 */ /* 0x000e220000002600 */
[----:B------:R-:W1:Y:S01]  /*0020*/  LDCU UR4, c[0x0][0x360] ;  /* 0x00006c00ff0477ac */ /* 0x000e620008000800 */
[----:B------:R-:W0:Y:S01]  /*0030*/  S2R R2, SR_TID.Y ;  /* 0x0000000000027919 */ /* 0x000e220000002200 */
[----:B------:R-:W0:Y:S01]  /*0040*/  LDCU UR5, c[0x0][0x364] ;  /* 0x00006c80ff0577ac */ /* 0x000e220008000800 */
[----:B------:R-:W1:Y:S01]  /*0050*/  S2R R0, SR_CTAID.X ;  /* 0x0000000000007919 */ /* 0x000e620000002500 */
[----:B------:R-:W2:Y:S01]  /*0060*/  LDCU.64 UR6, c[0x0][0x388] ;  /* 0x00007100ff0677ac */ /* 0x000ea20008000a00 */
[----:B------:R-:W1:Y:S01]  /*0070*/  S2R R3, SR_TID.X ;  /* 0x0000000000037919 */ /* 0x000e620000002100 */
[----:B0-----:R-:W-:-:S05]  /*0080*/  IMAD R5, R5, UR5, R2 ;  /* 0x0000000505057c24 */ /* 0x001fca000f8e0202 */
[----:B--2---:R-:W-:Y:S01]  /*0090*/  ISETP.GE.AND P0, PT, R5, UR7, PT ;  /* 0x0000000705007c0c */ /* 0x004fe2000bf06270 */
[----:B-1----:R-:W-:-:S05]  /*00a0*/  IMAD R0, R0, UR4, R3 ;  /* 0x0000000400007c24 */ /* 0x002fca000f8e0203 */
[----:B------:R-:W-:-:S13]  /*00b0*/  ISETP.GE.OR P0, PT, R0, UR6, P0 ;  /* 0x0000000600007c0c */ /* 0x000fda0008706670 */
[----:B------:R-:W-:Y:S05]  /*00c0*/  @P0 EXIT ;  /* 0x000000000000094d */ /* 0x000fea0003800000 */
[----:B------:R-:W0:Y:S01]  /*00d0*/  LDC.64 R2, c[0x0][0x380] ;  /* 0x0000e000ff027b82 */ /* 0x000e220000000a00 */
[----:B------:R-:W1:Y:S01]  /*00e0*/  LDCU.64 UR4, c[0x0][0x358] ;  /* 0x00006b00ff0477ac */ /* 0x000e620008000a00 */
[----:B------:R-:W-:Y:S01]  /*00f0*/  IMAD R5, R0, UR7, R5 ;  /* 0x0000000700057c24 */ /* 0x000fe2000f8e0205 */
[----:B------:R-:W2:Y:S03]  /*0100*/  LDCU UR6, c[0x0][0x390] ;  /* 0x00007200ff0677ac */ /* 0x000ea60008000800 */
[----:B0-----:R-:W-:-:S05]  /*0110*/  IMAD.WIDE R2, R5, 0x4, R2 ;  /* 0x0000000405027825 */ /* 0x001fca00078e0202 */
[----:B-1----:R-:W2:Y:S02]  /*0120*/  LDG.E R0, desc[UR4][R2.64] ;  /* 0x0000000402007981 */ /* 0x002ea4000c1e1900 */
[----:B--2---:R-:W-:-:S13]  /*0130*/  ISETP.GT.AND P0, PT, R0, UR6, PT ;  /* 0x0000000600007c0c */ /* 0x004fda000bf04270 */
[----:B------:R-:W-:-:S05]  /*0140*/  @P0 MOV R5, 0x1 ;  /* 0x0000000100050802 */ /* 0x000fca0000000f00 */
[----:B------:R0:W-:Y:S01]  /*0150*/  @P0 STG.E desc[UR4][R2.64], R5 ;  /* 0x0000000502000986 */ /* 0x0001e2000c101904 */
[----:B------:R-:W-:Y:S05]  /*0160*/  @P0 EXIT ;  /* 0x000000000000094d */ /* 0x000fea0003800000 */
[----:B------:R-:W-:Y:S01]  /*0170*/  STG.E desc[UR4][R2.64], RZ ;  /* 0x000000ff02007986 */ /* 0x000fe2000c101904 */
[----:B------:R-:W-:Y:S05]  /*0180*/  EXIT ;  /* 0x000000000000794d */ /* 0x000fea0003800000 */
.L_x_0:
[----:B------:R-:W-:-:S00]  /*0190*/  BRA `(.L_x_0) ;  /* 0xfffffffc00fc7947 */ /* 0x000fc0000383ffff */
[----:B------:R-:W-:-:S00]  /*01a0*/  NOP ;  /* 0x0000000000007918 */ /* 0x000fc00000000000 */
        /* <DEDUP_REMOVED lines=13> */
.L_x_1:


//--------------------- .nv.shared.reserved.0     --------------------------
	.section	.nv.shared.reserved.0,"aw",@nobits
	.weak		__nv_reservedSMEM_offset_0_alias
	.size		__nv_reservedSMEM_offset_0_alias, 0, 64
	.other		__nv_reservedSMEM_offset_0_alias,@"STO_CUDA_RESERVED_SHARED STV_DEFAULT"
__nv_reservedSMEM_offset_0_alias:
	.zero		0
	.zero		64


//--------------------- .nv.constant0._Z13calculaLimiarPiiii --------------------------
	.section	.nv.constant0._Z13calculaLimiarPiiii,"a",@progbits
	.sectionflags	@""
	.align	4
.nv.constant0._Z13calculaLimiarPiiii:
	.zero		916


//--------------------- SYMBOLS --------------------------

	.type		.nv.reservedSmem.offset0,@object
	.size		.nv.reservedSmem.offset0,0x4
